//
// Generated by NVIDIA NVVM Compiler
//
// Compiler Build ID: CL-36424714
// Cuda compilation tools, release 13.0, V13.0.88
// Based on NVVM 20.0.0
//

.version 9.0
.target sm_100
.address_size 64

	// .globl	_Z26compute_cube_start_and_endiPKiPiS1_
.global .align 1 .b8 _ZN34_INTERNAL_7c81935e_4_k_cu_d5372aca4cuda3std3__45__cpo5beginE[1];
.global .align 1 .b8 _ZN34_INTERNAL_7c81935e_4_k_cu_d5372aca4cuda3std3__45__cpo3endE[1];
.global .align 1 .b8 _ZN34_INTERNAL_7c81935e_4_k_cu_d5372aca4cuda3std3__45__cpo6cbeginE[1];
.global .align 1 .b8 _ZN34_INTERNAL_7c81935e_4_k_cu_d5372aca4cuda3std3__45__cpo4cendE[1];
.global .align 1 .b8 _ZN34_INTERNAL_7c81935e_4_k_cu_d5372aca4cuda3std3__45__cpo6rbeginE[1];
.global .align 1 .b8 _ZN34_INTERNAL_7c81935e_4_k_cu_d5372aca4cuda3std3__45__cpo4rendE[1];
.global .align 1 .b8 _ZN34_INTERNAL_7c81935e_4_k_cu_d5372aca4cuda3std3__45__cpo7crbeginE[1];
.global .align 1 .b8 _ZN34_INTERNAL_7c81935e_4_k_cu_d5372aca4cuda3std3__45__cpo5crendE[1];
.global .align 1 .b8 _ZN34_INTERNAL_7c81935e_4_k_cu_d5372aca4cuda3std3__436_GLOBAL__N__7c81935e_4_k_cu_d5372aca6ignoreE[1];
.global .align 1 .b8 _ZN34_INTERNAL_7c81935e_4_k_cu_d5372aca4cuda3std3__419piecewise_constructE[1];
.global .align 1 .b8 _ZN34_INTERNAL_7c81935e_4_k_cu_d5372aca4cuda3std3__48in_placeE[1];
.global .align 1 .b8 _ZN34_INTERNAL_7c81935e_4_k_cu_d5372aca4cuda3std3__420unreachable_sentinelE[1];
.global .align 1 .b8 _ZN34_INTERNAL_7c81935e_4_k_cu_d5372aca4cuda3std3__47nulloptE[1];
.global .align 1 .b8 _ZN34_INTERNAL_7c81935e_4_k_cu_d5372aca4cuda3std3__48unexpectE[1];
.global .align 1 .b8 _ZN34_INTERNAL_7c81935e_4_k_cu_d5372aca4cuda3std6ranges3__45__cpo4swapE[1];
.global .align 1 .b8 _ZN34_INTERNAL_7c81935e_4_k_cu_d5372aca4cuda3std6ranges3__45__cpo9iter_moveE[1];
.global .align 1 .b8 _ZN34_INTERNAL_7c81935e_4_k_cu_d5372aca4cuda3std6ranges3__45__cpo5beginE[1];
.global .align 1 .b8 _ZN34_INTERNAL_7c81935e_4_k_cu_d5372aca4cuda3std6ranges3__45__cpo3endE[1];
.global .align 1 .b8 _ZN34_INTERNAL_7c81935e_4_k_cu_d5372aca4cuda3std6ranges3__45__cpo6cbeginE[1];
.global .align 1 .b8 _ZN34_INTERNAL_7c81935e_4_k_cu_d5372aca4cuda3std6ranges3__45__cpo4cendE[1];
.global .align 1 .b8 _ZN34_INTERNAL_7c81935e_4_k_cu_d5372aca4cuda3std6ranges3__45__cpo7advanceE[1];
.global .align 1 .b8 _ZN34_INTERNAL_7c81935e_4_k_cu_d5372aca4cuda3std6ranges3__45__cpo9iter_swapE[1];
.global .align 1 .b8 _ZN34_INTERNAL_7c81935e_4_k_cu_d5372aca4cuda3std6ranges3__45__cpo4nextE[1];
.global .align 1 .b8 _ZN34_INTERNAL_7c81935e_4_k_cu_d5372aca4cuda3std6ranges3__45__cpo4prevE[1];
.global .align 1 .b8 _ZN34_INTERNAL_7c81935e_4_k_cu_d5372aca4cuda3std6ranges3__45__cpo4dataE[1];
.global .align 1 .b8 _ZN34_INTERNAL_7c81935e_4_k_cu_d5372aca4cuda3std6ranges3__45__cpo5cdataE[1];
.global .align 1 .b8 _ZN34_INTERNAL_7c81935e_4_k_cu_d5372aca4cuda3std6ranges3__45__cpo4sizeE[1];
.global .align 1 .b8 _ZN34_INTERNAL_7c81935e_4_k_cu_d5372aca4cuda3std6ranges3__45__cpo5ssizeE[1];
.global .align 1 .b8 _ZN34_INTERNAL_7c81935e_4_k_cu_d5372aca4cuda3std6ranges3__45__cpo8distanceE[1];
.global .align 1 .b8 _ZN34_INTERNAL_7c81935e_4_k_cu_d5372aca6thrust24THRUST_300001_SM_1000_NS8cuda_cub3parE[1];
.global .align 1 .b8 _ZN34_INTERNAL_7c81935e_4_k_cu_d5372aca6thrust24THRUST_300001_SM_1000_NS8cuda_cub10par_nosyncE[1];
.global .align 1 .b8 _ZN34_INTERNAL_7c81935e_4_k_cu_d5372aca6thrust24THRUST_300001_SM_1000_NS6system6detail10sequential3seqE[1];
.global .align 1 .b8 _ZN34_INTERNAL_7c81935e_4_k_cu_d5372aca6thrust24THRUST_300001_SM_1000_NS6system3cpp3parE[1];
.global .align 1 .b8 _ZN34_INTERNAL_7c81935e_4_k_cu_d5372aca6thrust24THRUST_300001_SM_1000_NS12placeholders2_1E[1];
.global .align 1 .b8 _ZN34_INTERNAL_7c81935e_4_k_cu_d5372aca6thrust24THRUST_300001_SM_1000_NS12placeholders2_2E[1];
.global .align 1 .b8 _ZN34_INTERNAL_7c81935e_4_k_cu_d5372aca6thrust24THRUST_300001_SM_1000_NS12placeholders2_3E[1];
.global .align 1 .b8 _ZN34_INTERNAL_7c81935e_4_k_cu_d5372aca6thrust24THRUST_300001_SM_1000_NS12placeholders2_4E[1];
.global .align 1 .b8 _ZN34_INTERNAL_7c81935e_4_k_cu_d5372aca6thrust24THRUST_300001_SM_1000_NS12placeholders2_5E[1];
.global .align 1 .b8 _ZN34_INTERNAL_7c81935e_4_k_cu_d5372aca6thrust24THRUST_300001_SM_1000_NS12placeholders2_6E[1];
.global .align 1 .b8 _ZN34_INTERNAL_7c81935e_4_k_cu_d5372aca6thrust24THRUST_300001_SM_1000_NS12placeholders2_7E[1];
.global .align 1 .b8 _ZN34_INTERNAL_7c81935e_4_k_cu_d5372aca6thrust24THRUST_300001_SM_1000_NS12placeholders2_8E[1];
.global .align 1 .b8 _ZN34_INTERNAL_7c81935e_4_k_cu_d5372aca6thrust24THRUST_300001_SM_1000_NS12placeholders2_9E[1];
.global .align 1 .b8 _ZN34_INTERNAL_7c81935e_4_k_cu_d5372aca6thrust24THRUST_300001_SM_1000_NS12placeholders3_10E[1];
.global .align 1 .b8 _ZN34_INTERNAL_7c81935e_4_k_cu_d5372aca6thrust24THRUST_300001_SM_1000_NS3seqE[1];
.global .align 1 .b8 _ZN34_INTERNAL_7c81935e_4_k_cu_d5372aca6thrust24THRUST_300001_SM_1000_NS6deviceE[1];

.visible .entry _Z26compute_cube_start_and_endiPKiPiS1_(
	.param .u32 _Z26compute_cube_start_and_endiPKiPiS1__param_0,
	.param .u64 .ptr .align 1 _Z26compute_cube_start_and_endiPKiPiS1__param_1,
	.param .u64 .ptr .align 1 _Z26compute_cube_start_and_endiPKiPiS1__param_2,
	.param .u64 .ptr .align 1 _Z26compute_cube_start_and_endiPKiPiS1__param_3
)
{
	.reg .pred 	%p<5>;
	.reg .b32 	%r<13>;
	.reg .b64 	%rd<15>;

	ld.param.u32 	%r5, [_Z26compute_cube_start_and_endiPKiPiS1__param_0];
	ld.param.u64 	%rd5, [_Z26compute_cube_start_and_endiPKiPiS1__param_1];
	ld.param.u64 	%rd3, [_Z26compute_cube_start_and_endiPKiPiS1__param_2];
	ld.param.u64 	%rd4, [_Z26compute_cube_start_and_endiPKiPiS1__param_3];
	cvta.to.global.u64 	%rd1, %rd5;
	mov.u32 	%r6, %ctaid.x;
	mov.u32 	%r7, %ntid.x;
	mov.u32 	%r8, %tid.x;
	mad.lo.s32 	%r1, %r6, %r7, %r8;
	setp.ge.u32 	%p1, %r1, %r5;
	@%p1 bra 	$L__BB0_7;
	mul.wide.u32 	%rd6, %r1, 4;
	add.s64 	%rd2, %rd1, %rd6;
	ld.global.nc.u32 	%r2, [%rd2];
	setp.eq.s32 	%p2, %r1, 0;
	mov.b32 	%r12, -1;
	@%p2 bra 	$L__BB0_3;
	add.s32 	%r10, %r1, -1;
	mul.wide.u32 	%rd7, %r10, 4;
	add.s64 	%rd8, %rd1, %rd7;
	ld.global.nc.u32 	%r12, [%rd8];
$L__BB0_3:
	setp.eq.s32 	%p3, %r2, %r12;
	@%p3 bra 	$L__BB0_5;
	cvta.to.global.u64 	%rd9, %rd3;
	mul.wide.s32 	%rd10, %r2, 4;
	add.s64 	%rd11, %rd9, %rd10;
	st.global.u32 	[%rd11], %r1;
$L__BB0_5:
	ld.global.nc.u32 	%r11, [%rd2+4];
	setp.eq.s32 	%p4, %r2, %r11;
	@%p4 bra 	$L__BB0_7;
	cvta.to.global.u64 	%rd12, %rd4;
	mul.wide.s32 	%rd13, %r2, 4;
	add.s64 	%rd14, %rd12, %rd13;
	st.global.u32 	[%rd14], %r1;
$L__BB0_7:
	ret;

}
	// .globl	_ZN3cub18CUB_300001_SM_10006detail11EmptyKernelIvEEvv
.visible .entry _ZN3cub18CUB_300001_SM_10006detail11EmptyKernelIvEEvv()
{


	ret;

}


// ===== COMPILED SASS (sm_100) =====

	.target	sm_100

	.elftype	@"ET_EXEC"


//--------------------- .note.nv.tkinfo           --------------------------
	.section	.note.nv.tkinfo,"",@"SHT_NOTE"
	.sectionflags	@"SHF_NOTE_NV_TKINFO"
	.tkinfo
        /*0018*/ 	.word	0x00000002
        /*0030*/ 	.string	""
        /*0030*/ 	.string	"ptxas"
        /*0030*/ 	.string	"Cuda compilation tools, release 13.0, V13.0.88"
        /*0030*/ 	.string	"Build cuda_13.0.r13.0/compiler.36424714_0"
        /*0030*/ 	.string	"-arch sm_100 -m 64 "



//--------------------- .note.nv.cuinfo           --------------------------
	.section	.note.nv.cuinfo,"",@"SHT_NOTE"
	.sectionflags	@"SHF_NOTE_NV_CUINFO"
        /*0018*/ 	.short	0x0002
        /*001a*/ 	.short	0x0064
        /*001c*/ 	.short	0x0082
	.zero		2


//--------------------- .nv.info                  --------------------------
	.section	.nv.info,"",@"SHT_CUDA_INFO"
	.align	4


	//----- nvinfo : EIATTR_REGCOUNT
	.align		4
        /*0000*/ 	.byte	0x04, 0x2f
        /*0002*/ 	.short	(.L_46 - .L_45)
	.align		4
.L_45:
        /*0004*/ 	.word	index@(_Z26compute_cube_start_and_endiPKiPiS1_)
        /*0008*/ 	.word	0x0000000e


	//----- nvinfo : EIATTR_FRAME_SIZE
	.align		4
.L_46:
        /*000c*/ 	.byte	0x04, 0x11
        /*000e*/ 	.short	(.L_48 - .L_47)
	.align		4
.L_47:
        /*0010*/ 	.word	index@(_Z26compute_cube_start_and_endiPKiPiS1_)
        /*0014*/ 	.word	0x00000000


	//----- nvinfo : EIATTR_REGCOUNT
	.align		4
.L_48:
        /*0018*/ 	.byte	0x04, 0x2f
        /*001a*/ 	.short	(.L_50 - .L_49)
	.align		4
.L_49:
        /*001c*/ 	.word	index@(_ZN3cub18CUB_300001_SM_10006detail11EmptyKernelIvEEvv)
        /*0020*/ 	.word	0x00000004


	//----- nvinfo : EIATTR_FRAME_SIZE
	.align		4
.L_50:
        /*0024*/ 	.byte	0x04, 0x11
        /*0026*/ 	.short	(.L_52 - .L_51)
	.align		4
.L_51:
        /*0028*/ 	.word	index@(_ZN3cub18CUB_300001_SM_10006detail11EmptyKernelIvEEvv)
        /*002c*/ 	.word	0x00000000


	//----- nvinfo : EIATTR_MIN_STACK_SIZE
	.align		4
.L_52:
        /*0030*/ 	.byte	0x04, 0x12
        /*0032*/ 	.short	(.L_54 - .L_53)
	.align		4
.L_53:
        /*0034*/ 	.word	index@(_ZN3cub18CUB_300001_SM_10006detail11EmptyKernelIvEEvv)
        /*0038*/ 	.word	0x00000000


	//----- nvinfo : EIATTR_MIN_STACK_SIZE
	.align		4
.L_54:
        /*003c*/ 	.byte	0x04, 0x12
        /*003e*/ 	.short	(.L_56 - .L_55)
	.align		4
.L_55:
        /*0040*/ 	.word	index@(_Z26compute_cube_start_and_endiPKiPiS1_)
        /*0044*/ 	.word	0x00000000
.L_56:


//--------------------- .nv.compat                --------------------------
	.section	.nv.compat,"",@"SHT_CUDA_COMPAT_INFO"
	.align	4
        /*0000*/ 	.byte	0x02, 0x09, 0x00, 0x00, 0x02, 0x02, 0x01, 0x00, 0x02, 0x05, 0x05, 0x00, 0x03, 0x07, 0x01, 0x01
        /*0010*/ 	.byte	0x02, 0x03, 0x00, 0x00, 0x02, 0x06, 0x01, 0x00, 0x04, 0x0b, 0x08, 0x00, 0x09, 0x00, 0x00, 0x00
        /*0020*/ 	.byte	0x00, 0x00, 0x00, 0x00


//--------------------- .nv.info._ZN3cub18CUB_300001_SM_10006detail11EmptyKernelIvEEvv --------------------------
	.section	.nv.info._ZN3cub18CUB_300001_SM_10006detail11EmptyKernelIvEEvv,"",@"SHT_CUDA_INFO"
	.sectionflags	@""
	.align	4


	//----- nvinfo : EIATTR_CUDA_API_VERSION
	.align		4
        /*0000*/ 	.byte	0x04, 0x37
        /*0002*/ 	.short	(.L_58 - .L_57)
.L_57:
        /*0004*/ 	.word	0x00000082


	//----- nvinfo : EIATTR_SPARSE_MMA_MASK
	.align		4
.L_58:
        /*0008*/ 	.byte	0x03, 0x50
        /*000a*/ 	.short	0x0000


	//----- nvinfo : EIATTR_MAXREG_COUNT
	.align		4
        /*000c*/ 	.byte	0x03, 0x1b
        /*000e*/ 	.short	0x00ff


	//----- nvinfo : EIATTR_MERCURY_ISA_VERSION
	.align		4
        /*0010*/ 	.byte	0x03, 0x5f
        /*0012*/ 	.short	0x0101


	//----- nvinfo : EIATTR_VRC_CTA_INIT_COUNT
	.align		4
        /*0014*/ 	.byte	0x02, 0x4a
	.zero		1
	.zero		1


	//----- nvinfo : EIATTR_EXIT_INSTR_OFFSETS
	.align		4
        /*0018*/ 	.byte	0x04, 0x1c
        /*001a*/ 	.short	(.L_60 - .L_59)


	//   ....[0]....
.L_59:
        /*001c*/ 	.word	0x00000010


	//----- nvinfo : EIATTR_SW_WAR
	.align		4
.L_60:
        /*0020*/ 	.byte	0x04, 0x36
        /*0022*/ 	.short	(.L_62 - .L_61)
.L_61:
        /*0024*/ 	.word	0x00000008
.L_62:


//--------------------- .nv.info._Z26compute_cube_start_and_endiPKiPiS1_ --------------------------
	.section	.nv.info._Z26compute_cube_start_and_endiPKiPiS1_,"",@"SHT_CUDA_INFO"
	.sectionflags	@""
	.align	4


	//----- nvinfo : EIATTR_CUDA_API_VERSION
	.align		4
        /*0000*/ 	.byte	0x04, 0x37
        /*0002*/ 	.short	(.L_64 - .L_63)
.L_63:
        /*0004*/ 	.word	0x00000082


	//----- nvinfo : EIATTR_KPARAM_INFO
	.align		4
.L_64:
        /*0008*/ 	.byte	0x04, 0x17
        /*000a*/ 	.short	(.L_66 - .L_65)
.L_65:
        /*000c*/ 	.word	0x00000000
        /*0010*/ 	.short	0x0003
        /*0012*/ 	.short	0x0018
        /*0014*/ 	.byte	0x00, 0xf5, 0x21, 0x00


	//----- nvinfo : EIATTR_KPARAM_INFO
	.align		4
.L_66:
        /*0018*/ 	.byte	0x04, 0x17
        /*001a*/ 	.short	(.L_68 - .L_67)
.L_67:
        /*001c*/ 	.word	0x00000000
        /*0020*/ 	.short	0x0002
        /*0022*/ 	.short	0x0010
        /*0024*/ 	.byte	0x00, 0xf5, 0x21, 0x00


	//----- nvinfo : EIATTR_KPARAM_INFO
	.align		4
.L_68:
        /*0028*/ 	.byte	0x04, 0x17
        /*002a*/ 	.short	(.L_70 - .L_69)
.L_69:
        /*002c*/ 	.word	0x00000000
        /*0030*/ 	.short	0x0001
        /*0032*/ 	.short	0x0008
        /*0034*/ 	.byte	0x00, 0xf5, 0x21, 0x00


	//----- nvinfo : EIATTR_KPARAM_INFO
	.align		4
.L_70:
        /*0038*/ 	.byte	0x04, 0x17
        /*003a*/ 	.short	(.L_72 - .L_71)
.L_71:
        /*003c*/ 	.word	0x00000000
        /*0040*/ 	.short	0x0000
        /*0042*/ 	.short	0x0000
        /*0044*/ 	.byte	0x00, 0xf0, 0x11, 0x00


	//----- nvinfo : EIATTR_SPARSE_MMA_MASK
	.align		4
.L_72:
        /*0048*/ 	.byte	0x03, 0x50
        /*004a*/ 	.short	0x0000


	//----- nvinfo : EIATTR_MAXREG_COUNT
	.align		4
        /*004c*/ 	.byte	0x03, 0x1b
        /*004e*/ 	.short	0x00ff


	//----- nvinfo : EIATTR_MERCURY_ISA_VERSION
	.align		4
        /*0050*/ 	.byte	0x03, 0x5f
        /*0052*/ 	.short	0x0101


	//----- nvinfo : EIATTR_VRC_CTA_INIT_COUNT
	.align		4
        /*0054*/ 	.byte	0x02, 0x4a
	.zero		1
	.zero		1


	//----- nvinfo : EIATTR_EXIT_INSTR_OFFSETS
	.align		4
        /*0058*/ 	.byte	0x04, 0x1c
        /*005a*/ 	.short	(.L_74 - .L_73)


	//   ....[0]....
.L_73:
        /*005c*/ 	.word	0x00000070


	//   ....[1]....
        /*0060*/ 	.word	0x00000170


	//   ....[2]....
        /*0064*/ 	.word	0x000001b0


	//----- nvinfo : EIATTR_CBANK_PARAM_SIZE
	.align		4
.L_74:
        /*0068*/ 	.byte	0x03, 0x19
        /*006a*/ 	.short	0x0020


	//----- nvinfo : EIATTR_PARAM_CBANK
	.align		4
        /*006c*/ 	.byte	0x04, 0x0a
        /*006e*/ 	.short	(.L_76 - .L_75)
	.align		4
.L_75:
        /*0070*/ 	.word	index@(.nv.constant0._Z26compute_cube_start_and_endiPKiPiS1_)
        /*0074*/ 	.short	0x0380
        /*0076*/ 	.short	0x0020


	//----- nvinfo : EIATTR_SW_WAR
	.align		4
.L_76:
        /*0078*/ 	.byte	0x04, 0x36
        /*007a*/ 	.short	(.L_78 - .L_77)
.L_77:
        /*007c*/ 	.word	0x00000008
.L_78:


//--------------------- .nv.callgraph             --------------------------
	.section	.nv.callgraph,"",@"SHT_CUDA_CALLGRAPH"
	.align	4
	.sectionentsize	8
	.align		4
        /*0000*/ 	.word	0x00000000
	.align		4
        /*0004*/ 	.word	0xffffffff
	.align		4
        /*0008*/ 	.word	0x00000000
	.align		4
        /*000c*/ 	.word	0xfffffffe
	.align		4
        /*0010*/ 	.word	0x00000000
	.align		4
        /*0014*/ 	.word	0xfffffffd
	.align		4
        /*0018*/ 	.word	0x00000000
	.align		4
        /*001c*/ 	.word	0xfffffffc


//--------------------- .nv.constant4             --------------------------
	.section	.nv.constant4,"a",@progbits
	.align	8
	.align		8
.nv.constant4:
        /*0000*/ 	.dword	_ZN34_INTERNAL_7c81935e_4_k_cu_d5372aca4cuda3std3__45__cpo5beginE
	.align		8
        /*0008*/ 	.dword	_ZN34_INTERNAL_7c81935e_4_k_cu_d5372aca4cuda3std3__45__cpo3endE
	.align		8
        /*0010*/ 	.dword	_ZN34_INTERNAL_7c81935e_4_k_cu_d5372aca4cuda3std3__45__cpo6cbeginE
	.align		8
        /*0018*/ 	.dword	_ZN34_INTERNAL_7c81935e_4_k_cu_d5372aca4cuda3std3__45__cpo4cendE
	.align		8
        /*0020*/ 	.dword	_ZN34_INTERNAL_7c81935e_4_k_cu_d5372aca4cuda3std3__45__cpo6rbeginE
	.align		8
        /*0028*/ 	.dword	_ZN34_INTERNAL_7c81935e_4_k_cu_d5372aca4cuda3std3__45__cpo4rendE
	.align		8
        /*0030*/ 	.dword	_ZN34_INTERNAL_7c81935e_4_k_cu_d5372aca4cuda3std3__45__cpo7crbeginE
	.align		8
        /*0038*/ 	.dword	_ZN34_INTERNAL_7c81935e_4_k_cu_d5372aca4cuda3std3__45__cpo5crendE
	.align		8
        /*0040*/ 	.dword	_ZN34_INTERNAL_7c81935e_4_k_cu_d5372aca4cuda3std3__436_GLOBAL__N__7c81935e_4_k_cu_d5372aca6ignoreE
	.align		8
        /*0048*/ 	.dword	_ZN34_INTERNAL_7c81935e_4_k_cu_d5372aca4cuda3std3__419piecewise_constructE
	.align		8
        /*0050*/ 	.dword	_ZN34_INTERNAL_7c81935e_4_k_cu_d5372aca4cuda3std3__48in_placeE
	.align		8
        /*0058*/ 	.dword	_ZN34_INTERNAL_7c81935e_4_k_cu_d5372aca4cuda3std3__420unreachable_sentinelE
	.align		8
        /*0060*/ 	.dword	_ZN34_INTERNAL_7c81935e_4_k_cu_d5372aca4cuda3std3__47nulloptE
	.align		8
        /*0068*/ 	.dword	_ZN34_INTERNAL_7c81935e_4_k_cu_d5372aca4cuda3std3__48unexpectE
	.align		8
        /*0070*/ 	.dword	_ZN34_INTERNAL_7c81935e_4_k_cu_d5372aca4cuda3std6ranges3__45__cpo4swapE
	.align		8
        /*0078*/ 	.dword	_ZN34_INTERNAL_7c81935e_4_k_cu_d5372aca4cuda3std6ranges3__45__cpo9iter_moveE
	.align		8
        /*0080*/ 	.dword	_ZN34_INTERNAL_7c81935e_4_k_cu_d5372aca4cuda3std6ranges3__45__cpo5beginE
	.align		8
        /*0088*/ 	.dword	_ZN34_INTERNAL_7c81935e_4_k_cu_d5372aca4cuda3std6ranges3__45__cpo3endE
	.align		8
        /*0090*/ 	.dword	_ZN34_INTERNAL_7c81935e_4_k_cu_d5372aca4cuda3std6ranges3__45__cpo6cbeginE
	.align		8
        /*0098*/ 	.dword	_ZN34_INTERNAL_7c81935e_4_k_cu_d5372aca4cuda3std6ranges3__45__cpo4cendE
	.align		8
        /*00a0*/ 	.dword	_ZN34_INTERNAL_7c81935e_4_k_cu_d5372aca4cuda3std6ranges3__45__cpo7advanceE
	.align		8
        /*00a8*/ 	.dword	_ZN34_INTERNAL_7c81935e_4_k_cu_d5372aca4cuda3std6ranges3__45__cpo9iter_swapE
	.align		8
        /*00b0*/ 	.dword	_ZN34_INTERNAL_7c81935e_4_k_cu_d5372aca4cuda3std6ranges3__45__cpo4nextE
	.align		8
        /*00b8*/ 	.dword	_ZN34_INTERNAL_7c81935e_4_k_cu_d5372aca4cuda3std6ranges3__45__cpo4prevE
	.align		8
        /*00c0*/ 	.dword	_ZN34_INTERNAL_7c81935e_4_k_cu_d5372aca4cuda3std6ranges3__45__cpo4dataE
	.align		8
        /*00c8*/ 	.dword	_ZN34_INTERNAL_7c81935e_4_k_cu_d5372aca4cuda3std6ranges3__45__cpo5cdataE
	.align		8
        /*00d0*/ 	.dword	_ZN34_INTERNAL_7c81935e_4_k_cu_d5372aca4cuda3std6ranges3__45__cpo4sizeE
	.align		8
        /*00d8*/ 	.dword	_ZN34_INTERNAL_7c81935e_4_k_cu_d5372aca4cuda3std6ranges3__45__cpo5ssizeE
	.align		8
        /*00e0*/ 	.dword	_ZN34_INTERNAL_7c81935e_4_k_cu_d5372aca4cuda3std6ranges3__45__cpo8distanceE
	.align		8
        /*00e8*/ 	.dword	_ZN34_INTERNAL_7c81935e_4_k_cu_d5372aca6thrust24THRUST_300001_SM_1000_NS8cuda_cub3parE
	.align		8
        /*00f0*/ 	.dword	_ZN34_INTERNAL_7c81935e_4_k_cu_d5372aca6thrust24THRUST_300001_SM_1000_NS8cuda_cub10par_nosyncE
	.align		8
        /*00f8*/ 	.dword	_ZN34_INTERNAL_7c81935e_4_k_cu_d5372aca6thrust24THRUST_300001_SM_1000_NS6system6detail10sequential3seqE
	.align		8
        /*0100*/ 	.dword	_ZN34_INTERNAL_7c81935e_4_k_cu_d5372aca6thrust24THRUST_300001_SM_1000_NS6system3cpp3parE
	.align		8
        /*0108*/ 	.dword	_ZN34_INTERNAL_7c81935e_4_k_cu_d5372aca6thrust24THRUST_300001_SM_1000_NS12placeholders2_1E
	.align		8
        /*0110*/ 	.dword	_ZN34_INTERNAL_7c81935e_4_k_cu_d5372aca6thrust24THRUST_300001_SM_1000_NS12placeholders2_2E
	.align		8
        /*0118*/ 	.dword	_ZN34_INTERNAL_7c81935e_4_k_cu_d5372aca6thrust24THRUST_300001_SM_1000_NS12placeholders2_3E
	.align		8
        /*0120*/ 	.dword	_ZN34_INTERNAL_7c81935e_4_k_cu_d5372aca6thrust24THRUST_300001_SM_1000_NS12placeholders2_4E
	.align		8
        /*0128*/ 	.dword	_ZN34_INTERNAL_7c81935e_4_k_cu_d5372aca6thrust24THRUST_300001_SM_1000_NS12placeholders2_5E
	.align		8
        /*0130*/ 	.dword	_ZN34_INTERNAL_7c81935e_4_k_cu_d5372aca6thrust24THRUST_300001_SM_1000_NS12placeholders2_6E
	.align		8
        /*0138*/ 	.dword	_ZN34_INTERNAL_7c81935e_4_k_cu_d5372aca6thrust24THRUST_300001_SM_1000_NS12placeholders2_7E
	.align		8
        /*0140*/ 	.dword	_ZN34_INTERNAL_7c81935e_4_k_cu_d5372aca6thrust24THRUST_300001_SM_1000_NS12placeholders2_8E
	.align		8
        /*0148*/ 	.dword	_ZN34_INTERNAL_7c81935e_4_k_cu_d5372aca6thrust24THRUST_300001_SM_1000_NS12placeholders2_9E
	.align		8
        /*0150*/ 	.dword	_ZN34_INTERNAL_7c81935e_4_k_cu_d5372aca6thrust24THRUST_300001_SM_1000_NS12placeholders3_10E
	.align		8
        /*0158*/ 	.dword	_ZN34_INTERNAL_7c81935e_4_k_cu_d5372aca6thrust24THRUST_300001_SM_1000_NS3seqE
	.align		8
        /*0160*/ 	.dword	_ZN34_INTERNAL_7c81935e_4_k_cu_d5372aca6thrust24THRUST_300001_SM_1000_NS6deviceE


//--------------------- .text._ZN3cub18CUB_300001_SM_10006detail11EmptyKernelIvEEvv --------------------------
	.section	.text._ZN3cub18CUB_300001_SM_10006detail11EmptyKernelIvEEvv,"ax",@progbits
	.align	128
        .global         _ZN3cub18CUB_300001_SM_10006detail11EmptyKernelIvEEvv
        .type           _ZN3cub18CUB_300001_SM_10006detail11EmptyKernelIvEEvv,@function
        .size           _ZN3cub18CUB_300001_SM_10006detail11EmptyKernelIvEEvv,(.L_x_2 - _ZN3cub18CUB_300001_SM_10006detail11EmptyKernelIvEEvv)
        .other          _ZN3cub18CUB_300001_SM_10006detail11EmptyKernelIvEEvv,@"STO_CUDA_ENTRY STV_DEFAULT"
_ZN3cub18CUB_300001_SM_10006detail11EmptyKernelIvEEvv:
.text._ZN3cub18CUB_300001_SM_10006detail11EmptyKernelIvEEvv:
[----:B------:R-:W-:Y:S01]  /*0000*/  LDC R1, c[0x0][0x37c] ;  /* 0x0000df00ff017b82 */ /* 0x000fe20000000800 */
[----:B------:R-:W-:Y:S05]  /*0010*/  EXIT ;  /* 0x000000000000794d */ /* 0x000fea0003800000 */
.L_x_0:
[----:B------:R-:W-:-:S00]  /*0020*/  BRA `(.L_x_0) ;  /* 0xfffffffc00fc7947 */ /* 0x000fc0000383ffff */
[----:B------:R-:W-:-:S00]  /*0030*/  NOP ;  /* 0x0000000000007918 */ /* 0x000fc00000000000 */
        /* <DEDUP_REMOVED lines=12> */
.L_x_2:


//--------------------- .text._Z26compute_cube_start_and_endiPKiPiS1_ --------------------------
	.section	.text._Z26compute_cube_start_and_endiPKiPiS1_,"ax",@progbits
	.align	128
        .global         _Z26compute_cube_start_and_endiPKiPiS1_
        .type           _Z26compute_cube_start_and_endiPKiPiS1_,@function
        .size           _Z26compute_cube_start_and_endiPKiPiS1_,(.L_x_3 - _Z26compute_cube_start_and_endiPKiPiS1_)
        .other          _Z26compute_cube_start_and_endiPKiPiS1_,@"STO_CUDA_ENTRY STV_DEFAULT"
_Z26compute_cube_start_and_endiPKiPiS1_:
.text._Z26compute_cube_start_and_endiPKiPiS1_:
[----:B------:R-:W-:Y:S01]  /*0000*/  LDC R1, c[0x0][0x37c] ;  /* 0x0000df00ff017b82 */ /* 0x000fe20000000800 */
[----:B------:R-:W0:Y:S07]  /*0010*/  S2R R0, SR_TID.X ;  /* 0x0000000000007919 */ /* 0x000e2e0000002100 */
[----:B------:R-:W0:Y:S01]  /*0020*/  S2UR UR4, SR_CTAID.X ;  /* 0x00000000000479c3 */ /* 0x000e220000002500 */
[----:B------:R-:W1:Y:S07]  /*0030*/  LDCU UR5, c[0x0][0x380] ;  /* 0x00007000ff0577ac */ /* 0x000e6e0008000800 */
[----:B------:R-:W0:Y:S02]  /*0040*/  LDC R9, c[0x0][0x360] ;  /* 0x0000d800ff097b82 */ /* 0x000e240000000800 */
[----:B0-----:R-:W-:-:S05]  /*0050*/  IMAD R9, R9, UR4, R0 ;  /* 0x0000000409097c24 */ /* 0x001fca000f8e0200 */
[----:B-1----:R-:W-:-:S13]  /*0060*/  ISETP.GE.U32.AND P0, PT, R9, UR5, PT ;  /* 0x0000000509007c0c */ /* 0x002fda000bf06070 */
[----:B------:R-:W-:Y:S05]  /*0070*/  @P0 EXIT ;  /* 0x000000000000094d */ /* 0x000fea0003800000 */
[----:B------:R-:W0:Y:S01]  /*0080*/  LDC.64 R4, c[0x0][0x388] ;  /* 0x0000e200ff047b82 */ /* 0x000e220000000a00 */
[----:B------:R-:W-:Y:S01]  /*0090*/  ISETP.NE.AND P0, PT, R9, RZ, PT ;  /* 0x000000ff0900720c */ /* 0x000fe20003f05270 */
[----:B------:R-:W1:Y:S01]  /*00a0*/  LDCU.64 UR4, c[0x0][0x358] ;  /* 0x00006b00ff0477ac */ /* 0x000e620008000a00 */
[----:B------:R-:W-:-:S11]  /*00b0*/  MOV R0, 0xffffffff ;  /* 0xffffffff00007802 */ /* 0x000fd60000000f00 */
[C---:B------:R-:W-:Y:S01]  /*00c0*/  @P0 IADD3 R7, PT, PT, R9.reuse, -0x1, RZ ;  /* 0xffffffff09070810 */ /* 0x040fe20007ffe0ff */
[----:B0-----:R-:W-:-:S04]  /*00d0*/  IMAD.WIDE.U32 R2, R9, 0x4, R4 ;  /* 0x0000000409027825 */ /* 0x001fc800078e0004 */
[----:B------:R-:W-:Y:S01]  /*00e0*/  @P0 IMAD.WIDE.U32 R4, R7, 0x4, R4 ;  /* 0x0000000407040825 */ /* 0x000fe200078e0004 */
[----:B-1----:R-:W2:Y:S04]  /*00f0*/  LDG.E.CONSTANT R11, desc[UR4][R2.64] ;  /* 0x00000004020b7981 */ /* 0x002ea8000c1e9900 */
[----:B------:R-:W2:Y:S04]  /*0100*/  @P0 LDG.E.CONSTANT R0, desc[UR4][R4.64] ;  /* 0x0000000404000981 */ /* 0x000ea8000c1e9900 */
[----:B------:R-:W3:Y:S01]  /*0110*/  LDG.E.CONSTANT R8, desc[UR4][R2.64+0x4] ;  /* 0x0000040402087981 */ /* 0x000ee2000c1e9900 */
[----:B--2---:R-:W-:-:S02]  /*0120*/  ISETP.NE.AND P0, PT, R11, R0, PT ;  /* 0x000000000b00720c */ /* 0x004fc40003f05270 */
[----:B---3--:R-:W-:-:S11]  /*0130*/  ISETP.NE.AND P1, PT, R11, R8, PT ;  /* 0x000000080b00720c */ /* 0x008fd60003f25270 */
[----:B------:R-:W0:Y:S02]  /*0140*/  @P0 LDC.64 R6, c[0x0][0x390] ;  /* 0x0000e400ff060b82 */ /* 0x000e240000000a00 */
[----:B0-----:R-:W-:-:S05]  /*0150*/  @P0 IMAD.WIDE R6, R11, 0x4, R6 ;  /* 0x000000040b060825 */ /* 0x001fca00078e0206 */
[----:B------:R0:W-:Y:S01]  /*0160*/  @P0 STG.E desc[UR4][R6.64], R9 ;  /* 0x0000000906000986 */ /* 0x0001e2000c101904 */
[----:B------:R-:W-:Y:S05]  /*0170*/  @!P1 EXIT ;  /* 0x000000000000994d */ /* 0x000fea0003800000 */
[----:B------:R-:W1:Y:S02]  /*0180*/  LDC.64 R2, c[0x0][0x398] ;  /* 0x0000e600ff027b82 */ /* 0x000e640000000a00 */
[----:B-1----:R-:W-:-:S05]  /*0190*/  IMAD.WIDE R2, R11, 0x4, R2 ;  /* 0x000000040b027825 */ /* 0x002fca00078e0202 */
[----:B------:R-:W-:Y:S01]  /*01a0*/  STG.E desc[UR4][R2.64], R9 ;  /* 0x0000000902007986 */ /* 0x000fe2000c101904 */
[----:B------:R-:W-:Y:S05]  /*01b0*/  EXIT ;  /* 0x000000000000794d */ /* 0x000fea0003800000 */
.L_x_1:
        /* <DEDUP_REMOVED lines=12> */
.L_x_3:


//--------------------- .nv.shared.reserved.0     --------------------------
	.section	.nv.shared.reserved.0,"aw",@nobits
	.weak		__nv_reservedSMEM_offset_0_alias
	.size		__nv_reservedSMEM_offset_0_alias, 0, 64
	.other		__nv_reservedSMEM_offset_0_alias,@"STO_CUDA_RESERVED_SHARED STV_DEFAULT"
__nv_reservedSMEM_offset_0_alias:
	.zero		0
	.zero		64


//--------------------- .nv.global                --------------------------
	.section	.nv.global,"aw",@nobits
.nv.global:
	.type		_ZN34_INTERNAL_7c81935e_4_k_cu_d5372aca6thrust24THRUST_300001_SM_1000_NS12placeholders2_8E,@object
	.size		_ZN34_INTERNAL_7c81935e_4_k_cu_d5372aca6thrust24THRUST_300001_SM_1000_NS12placeholders2_8E,(_ZN34_INTERNAL_7c81935e_4_k_cu_d5372aca4cuda3std3__436_GLOBAL__N__7c81935e_4_k_cu_d5372aca6ignoreE - _ZN34_INTERNAL_7c81935e_4_k_cu_d5372aca6thrust24THRUST_300001_SM_1000_NS12placeholders2_8E)
_ZN34_INTERNAL_7c81935e_4_k_cu_d5372aca6thrust24THRUST_300001_SM_1000_NS12placeholders2_8E:
	.zero		1
	.type		_ZN34_INTERNAL_7c81935e_4_k_cu_d5372aca4cuda3std3__436_GLOBAL__N__7c81935e_4_k_cu_d5372aca6ignoreE,@object
	.size		_ZN34_INTERNAL_7c81935e_4_k_cu_d5372aca4cuda3std3__436_GLOBAL__N__7c81935e_4_k_cu_d5372aca6ignoreE,(_ZN34_INTERNAL_7c81935e_4_k_cu_d5372aca4cuda3std6ranges3__45__cpo4dataE - _ZN34_INTERNAL_7c81935e_4_k_cu_d5372aca4cuda3std3__436_GLOBAL__N__7c81935e_4_k_cu_d5372aca6ignoreE)
_ZN34_INTERNAL_7c81935e_4_k_cu_d5372aca4cuda3std3__436_GLOBAL__N__7c81935e_4_k_cu_d5372aca6ignoreE:
	.zero		1
	.type		_ZN34_INTERNAL_7c81935e_4_k_cu_d5372aca4cuda3std6ranges3__45__cpo4dataE,@object
	.size		_ZN34_INTERNAL_7c81935e_4_k_cu_d5372aca4cuda3std6ranges3__45__cpo4dataE,(_ZN34_INTERNAL_7c81935e_4_k_cu_d5372aca6thrust24THRUST_300001_SM_1000_NS6system3cpp3parE - _ZN34_INTERNAL_7c81935e_4_k_cu_d5372aca4cuda3std6ranges3__45__cpo4dataE)
_ZN34_INTERNAL_7c81935e_4_k_cu_d5372aca4cuda3std6ranges3__45__cpo4dataE:
	.zero		1
	.type		_ZN34_INTERNAL_7c81935e_4_k_cu_d5372aca6thrust24THRUST_300001_SM_1000_NS6system3cpp3parE,@object
	.size		_ZN34_INTERNAL_7c81935e_4_k_cu_d5372aca6thrust24THRUST_300001_SM_1000_NS6system3cpp3parE,(_ZN34_INTERNAL_7c81935e_4_k_cu_d5372aca4cuda3std3__45__cpo5beginE - _ZN34_INTERNAL_7c81935e_4_k_cu_d5372aca6thrust24THRUST_300001_SM_1000_NS6system3cpp3parE)
_ZN34_INTERNAL_7c81935e_4_k_cu_d5372aca6thrust24THRUST_300001_SM_1000_NS6system3cpp3parE:
	.zero		1
	.type		_ZN34_INTERNAL_7c81935e_4_k_cu_d5372aca4cuda3std3__45__cpo5beginE,@object
	.size		_ZN34_INTERNAL_7c81935e_4_k_cu_d5372aca4cuda3std3__45__cpo5beginE,(_ZN34_INTERNAL_7c81935e_4_k_cu_d5372aca4cuda3std6ranges3__45__cpo5beginE - _ZN34_INTERNAL_7c81935e_4_k_cu_d5372aca4cuda3std3__45__cpo5beginE)
_ZN34_INTERNAL_7c81935e_4_k_cu_d5372aca4cuda3std3__45__cpo5beginE:
	.zero		1
	.type		_ZN34_INTERNAL_7c81935e_4_k_cu_d5372aca4cuda3std6ranges3__45__cpo5beginE,@object
	.size		_ZN34_INTERNAL_7c81935e_4_k_cu_d5372aca4cuda3std6ranges3__45__cpo5beginE,(_ZN34_INTERNAL_7c81935e_4_k_cu_d5372aca6thrust24THRUST_300001_SM_1000_NS6deviceE - _ZN34_INTERNAL_7c81935e_4_k_cu_d5372aca4cuda3std6ranges3__45__cpo5beginE)
_ZN34_INTERNAL_7c81935e_4_k_cu_d5372aca4cuda3std6ranges3__45__cpo5beginE:
	.zero		1
	.type		_ZN34_INTERNAL_7c81935e_4_k_cu_d5372aca6thrust24THRUST_300001_SM_1000_NS6deviceE,@object
	.size		_ZN34_INTERNAL_7c81935e_4_k_cu_d5372aca6thrust24THRUST_300001_SM_1000_NS6deviceE,(_ZN34_INTERNAL_7c81935e_4_k_cu_d5372aca4cuda3std3__47nulloptE - _ZN34_INTERNAL_7c81935e_4_k_cu_d5372aca6thrust24THRUST_300001_SM_1000_NS6deviceE)
_ZN34_INTERNAL_7c81935e_4_k_cu_d5372aca6thrust24THRUST_300001_SM_1000_NS6deviceE:
	.zero		1
	.type		_ZN34_INTERNAL_7c81935e_4_k_cu_d5372aca4cuda3std3__47nulloptE,@object
	.size		_ZN34_INTERNAL_7c81935e_4_k_cu_d5372aca4cuda3std3__47nulloptE,(_ZN34_INTERNAL_7c81935e_4_k_cu_d5372aca4cuda3std6ranges3__45__cpo8distanceE - _ZN34_INTERNAL_7c81935e_4_k_cu_d5372aca4cuda3std3__47nulloptE)
_ZN34_INTERNAL_7c81935e_4_k_cu_d5372aca4cuda3std3__47nulloptE:
	.zero		1
	.type		_ZN34_INTERNAL_7c81935e_4_k_cu_d5372aca4cuda3std6ranges3__45__cpo8distanceE,@object
	.size		_ZN34_INTERNAL_7c81935e_4_k_cu_d5372aca4cuda3std6ranges3__45__cpo8distanceE,(_ZN34_INTERNAL_7c81935e_4_k_cu_d5372aca6thrust24THRUST_300001_SM_1000_NS12placeholders2_4E - _ZN34_INTERNAL_7c81935e_4_k_cu_d5372aca4cuda3std6ranges3__45__cpo8distanceE)
_ZN34_INTERNAL_7c81935e_4_k_cu_d5372aca4cuda3std6ranges3__45__cpo8distanceE:
	.zero		1
	.type		_ZN34_INTERNAL_7c81935e_4_k_cu_d5372aca6thrust24THRUST_300001_SM_1000_NS12placeholders2_4E,@object
	.size		_ZN34_INTERNAL_7c81935e_4_k_cu_d5372aca6thrust24THRUST_300001_SM_1000_NS12placeholders2_4E,(_ZN34_INTERNAL_7c81935e_4_k_cu_d5372aca4cuda3std3__45__cpo6rbeginE - _ZN34_INTERNAL_7c81935e_4_k_cu_d5372aca6thrust24THRUST_300001_SM_1000_NS12placeholders2_4E)
_ZN34_INTERNAL_7c81935e_4_k_cu_d5372aca6thrust24THRUST_300001_SM_1000_NS12placeholders2_4E:
	.zero		1
	.type		_ZN34_INTERNAL_7c81935e_4_k_cu_d5372aca4cuda3std3__45__cpo6rbeginE,@object
	.size		_ZN34_INTERNAL_7c81935e_4_k_cu_d5372aca4cuda3std3__45__cpo6rbeginE,(_ZN34_INTERNAL_7c81935e_4_k_cu_d5372aca4cuda3std6ranges3__45__cpo7advanceE - _ZN34_INTERNAL_7c81935e_4_k_cu_d5372aca4cuda3std3__45__cpo6rbeginE)
_ZN34_INTERNAL_7c81935e_4_k_cu_d5372aca4cuda3std3__45__cpo6rbeginE:
	.zero		1
	.type		_ZN34_INTERNAL_7c81935e_4_k_cu_d5372aca4cuda3std6ranges3__45__cpo7advanceE,@object
	.size		_ZN34_INTERNAL_7c81935e_4_k_cu_d5372aca4cuda3std6ranges3__45__cpo7advanceE,(_ZN34_INTERNAL_7c81935e_4_k_cu_d5372aca6thrust24THRUST_300001_SM_1000_NS12placeholders3_10E - _ZN34_INTERNAL_7c81935e_4_k_cu_d5372aca4cuda3std6ranges3__45__cpo7advanceE)
_ZN34_INTERNAL_7c81935e_4_k_cu_d5372aca4cuda3std6ranges3__45__cpo7advanceE:
	.zero		1
	.type		_ZN34_INTERNAL_7c81935e_4_k_cu_d5372aca6thrust24THRUST_300001_SM_1000_NS12placeholders3_10E,@object
	.size		_ZN34_INTERNAL_7c81935e_4_k_cu_d5372aca6thrust24THRUST_300001_SM_1000_NS12placeholders3_10E,(_ZN34_INTERNAL_7c81935e_4_k_cu_d5372aca4cuda3std3__48in_placeE - _ZN34_INTERNAL_7c81935e_4_k_cu_d5372aca6thrust24THRUST_300001_SM_1000_NS12placeholders3_10E)
_ZN34_INTERNAL_7c81935e_4_k_cu_d5372aca6thrust24THRUST_300001_SM_1000_NS12placeholders3_10E:
	.zero		1
	.type		_ZN34_INTERNAL_7c81935e_4_k_cu_d5372aca4cuda3std3__48in_placeE,@object
	.size		_ZN34_INTERNAL_7c81935e_4_k_cu_d5372aca4cuda3std3__48in_placeE,(_ZN34_INTERNAL_7c81935e_4_k_cu_d5372aca4cuda3std6ranges3__45__cpo4sizeE - _ZN34_INTERNAL_7c81935e_4_k_cu_d5372aca4cuda3std3__48in_placeE)
_ZN34_INTERNAL_7c81935e_4_k_cu_d5372aca4cuda3std3__48in_placeE:
	.zero		1
	.type		_ZN34_INTERNAL_7c81935e_4_k_cu_d5372aca4cuda3std6ranges3__45__cpo4sizeE,@object
	.size		_ZN34_INTERNAL_7c81935e_4_k_cu_d5372aca4cuda3std6ranges3__45__cpo4sizeE,(_ZN34_INTERNAL_7c81935e_4_k_cu_d5372aca6thrust24THRUST_300001_SM_1000_NS12placeholders2_2E - _ZN34_INTERNAL_7c81935e_4_k_cu_d5372aca4cuda3std6ranges3__45__cpo4sizeE)
_ZN34_INTERNAL_7c81935e_4_k_cu_d5372aca4cuda3std6ranges3__45__cpo4sizeE:
	.zero		1
	.type		_ZN34_INTERNAL_7c81935e_4_k_cu_d5372aca6thrust24THRUST_300001_SM_1000_NS12placeholders2_2E,@object
	.size		_ZN34_INTERNAL_7c81935e_4_k_cu_d5372aca6thrust24THRUST_300001_SM_1000_NS12placeholders2_2E,(_ZN34_INTERNAL_7c81935e_4_k_cu_d5372aca4cuda3std3__45__cpo6cbeginE - _ZN34_INTERNAL_7c81935e_4_k_cu_d5372aca6thrust24THRUST_300001_SM_1000_NS12placeholders2_2E)
_ZN34_INTERNAL_7c81935e_4_k_cu_d5372aca6thrust24THRUST_300001_SM_1000_NS12placeholders2_2E:
	.zero		1
	.type		_ZN34_INTERNAL_7c81935e_4_k_cu_d5372aca4cuda3std3__45__cpo6cbeginE,@object
	.size		_ZN34_INTERNAL_7c81935e_4_k_cu_d5372aca4cuda3std3__45__cpo6cbeginE,(_ZN34_INTERNAL_7c81935e_4_k_cu_d5372aca4cuda3std6ranges3__45__cpo6cbeginE - _ZN34_INTERNAL_7c81935e_4_k_cu_d5372aca4cuda3std3__45__cpo6cbeginE)
_ZN34_INTERNAL_7c81935e_4_k_cu_d5372aca4cuda3std3__45__cpo6cbeginE:
	.zero		1
	.type		_ZN34_INTERNAL_7c81935e_4_k_cu_d5372aca4cuda3std6ranges3__45__cpo6cbeginE,@object
	.size		_ZN34_INTERNAL_7c81935e_4_k_cu_d5372aca4cuda3std6ranges3__45__cpo6cbeginE,(_ZN34_INTERNAL_7c81935e_4_k_cu_d5372aca6thrust24THRUST_300001_SM_1000_NS12placeholders2_6E - _ZN34_INTERNAL_7c81935e_4_k_cu_d5372aca4cuda3std6ranges3__45__cpo6cbeginE)
_ZN34_INTERNAL_7c81935e_4_k_cu_d5372aca4cuda3std6ranges3__45__cpo6cbeginE:
	.zero		1
	.type		_ZN34_INTERNAL_7c81935e_4_k_cu_d5372aca6thrust24THRUST_300001_SM_1000_NS12placeholders2_6E,@object
	.size		_ZN34_INTERNAL_7c81935e_4_k_cu_d5372aca6thrust24THRUST_300001_SM_1000_NS12placeholders2_6E,(_ZN34_INTERNAL_7c81935e_4_k_cu_d5372aca4cuda3std3__45__cpo7crbeginE - _ZN34_INTERNAL_7c81935e_4_k_cu_d5372aca6thrust24THRUST_300001_SM_1000_NS12placeholders2_6E)
_ZN34_INTERNAL_7c81935e_4_k_cu_d5372aca6thrust24THRUST_300001_SM_1000_NS12placeholders2_6E:
	.zero		1
	.type		_ZN34_INTERNAL_7c81935e_4_k_cu_d5372aca4cuda3std3__45__cpo7crbeginE,@object
	.size		_ZN34_INTERNAL_7c81935e_4_k_cu_d5372aca4cuda3std3__45__cpo7crbeginE,(_ZN34_INTERNAL_7c81935e_4_k_cu_d5372aca4cuda3std6ranges3__45__cpo4nextE - _ZN34_INTERNAL_7c81935e_4_k_cu_d5372aca4cuda3std3__45__cpo7crbeginE)
_ZN34_INTERNAL_7c81935e_4_k_cu_d5372aca4cuda3std3__45__cpo7crbeginE:
	.zero		1
	.type		_ZN34_INTERNAL_7c81935e_4_k_cu_d5372aca4cuda3std6ranges3__45__cpo4nextE,@object
	.size		_ZN34_INTERNAL_7c81935e_4_k_cu_d5372aca4cuda3std6ranges3__45__cpo4nextE,(_ZN34_INTERNAL_7c81935e_4_k_cu_d5372aca4cuda3std6ranges3__45__cpo4swapE - _ZN34_INTERNAL_7c81935e_4_k_cu_d5372aca4cuda3std6ranges3__45__cpo4nextE)
_ZN34_INTERNAL_7c81935e_4_k_cu_d5372aca4cuda3std6ranges3__45__cpo4nextE:
	.zero		1
	.type		_ZN34_INTERNAL_7c81935e_4_k_cu_d5372aca4cuda3std6ranges3__45__cpo4swapE,@object
	.size		_ZN34_INTERNAL_7c81935e_4_k_cu_d5372aca4cuda3std6ranges3__45__cpo4swapE,(_ZN34_INTERNAL_7c81935e_4_k_cu_d5372aca6thrust24THRUST_300001_SM_1000_NS8cuda_cub10par_nosyncE - _ZN34_INTERNAL_7c81935e_4_k_cu_d5372aca4cuda3std6ranges3__45__cpo4swapE)
_ZN34_INTERNAL_7c81935e_4_k_cu_d5372aca4cuda3std6ranges3__45__cpo4swapE:
	.zero		1
	.type		_ZN34_INTERNAL_7c81935e_4_k_cu_d5372aca6thrust24THRUST_300001_SM_1000_NS8cuda_cub10par_nosyncE,@object
	.size		_ZN34_INTERNAL_7c81935e_4_k_cu_d5372aca6thrust24THRUST_300001_SM_1000_NS8cuda_cub10par_nosyncE,(_ZN34_INTERNAL_7c81935e_4_k_cu_d5372aca6thrust24THRUST_300001_SM_1000_NS3seqE - _ZN34_INTERNAL_7c81935e_4_k_cu_d5372aca6thrust24THRUST_300001_SM_1000_NS8cuda_cub10par_nosyncE)
_ZN34_INTERNAL_7c81935e_4_k_cu_d5372aca6thrust24THRUST_300001_SM_1000_NS8cuda_cub10par_nosyncE:
	.zero		1
	.type		_ZN34_INTERNAL_7c81935e_4_k_cu_d5372aca6thrust24THRUST_300001_SM_1000_NS3seqE,@object
	.size		_ZN34_INTERNAL_7c81935e_4_k_cu_d5372aca6thrust24THRUST_300001_SM_1000_NS3seqE,(_ZN34_INTERNAL_7c81935e_4_k_cu_d5372aca4cuda3std3__420unreachable_sentinelE - _ZN34_INTERNAL_7c81935e_4_k_cu_d5372aca6thrust24THRUST_300001_SM_1000_NS3seqE)
_ZN34_INTERNAL_7c81935e_4_k_cu_d5372aca6thrust24THRUST_300001_SM_1000_NS3seqE:
	.zero		1
	.type		_ZN34_INTERNAL_7c81935e_4_k_cu_d5372aca4cuda3std3__420unreachable_sentinelE,@object
	.size		_ZN34_INTERNAL_7c81935e_4_k_cu_d5372aca4cuda3std3__420unreachable_sentinelE,(_ZN34_INTERNAL_7c81935e_4_k_cu_d5372aca4cuda3std6ranges3__45__cpo5ssizeE - _ZN34_INTERNAL_7c81935e_4_k_cu_d5372aca4cuda3std3__420unreachable_sentinelE)
_ZN34_INTERNAL_7c81935e_4_k_cu_d5372aca4cuda3std3__420unreachable_sentinelE:
	.zero		1
	.type		_ZN34_INTERNAL_7c81935e_4_k_cu_d5372aca4cuda3std6ranges3__45__cpo5ssizeE,@object
	.size		_ZN34_INTERNAL_7c81935e_4_k_cu_d5372aca4cuda3std6ranges3__45__cpo5ssizeE,(_ZN34_INTERNAL_7c81935e_4_k_cu_d5372aca6thrust24THRUST_300001_SM_1000_NS12placeholders2_3E - _ZN34_INTERNAL_7c81935e_4_k_cu_d5372aca4cuda3std6ranges3__45__cpo5ssizeE)
_ZN34_INTERNAL_7c81935e_4_k_cu_d5372aca4cuda3std6ranges3__45__cpo5ssizeE:
	.zero		1
	.type		_ZN34_INTERNAL_7c81935e_4_k_cu_d5372aca6thrust24THRUST_300001_SM_1000_NS12placeholders2_3E,@object
	.size		_ZN34_INTERNAL_7c81935e_4_k_cu_d5372aca6thrust24THRUST_300001_SM_1000_NS12placeholders2_3E,(_ZN34_INTERNAL_7c81935e_4_k_cu_d5372aca4cuda3std3__45__cpo4cendE - _ZN34_INTERNAL_7c81935e_4_k_cu_d5372aca6thrust24THRUST_300001_SM_1000_NS12placeholders2_3E)
_ZN34_INTERNAL_7c81935e_4_k_cu_d5372aca6thrust24THRUST_300001_SM_1000_NS12placeholders2_3E:
	.zero		1
	.type		_ZN34_INTERNAL_7c81935e_4_k_cu_d5372aca4cuda3std3__45__cpo4cendE,@object
	.size		_ZN34_INTERNAL_7c81935e_4_k_cu_d5372aca4cuda3std3__45__cpo4cendE,(_ZN34_INTERNAL_7c81935e_4_k_cu_d5372aca4cuda3std6ranges3__45__cpo4cendE - _ZN34_INTERNAL_7c81935e_4_k_cu_d5372aca4cuda3std3__45__cpo4cendE)
_ZN34_INTERNAL_7c81935e_4_k_cu_d5372aca4cuda3std3__45__cpo4cendE:
	.zero		1
	.type		_ZN34_INTERNAL_7c81935e_4_k_cu_d5372aca4cuda3std6ranges3__45__cpo4cendE,@object
	.size		_ZN34_INTERNAL_7c81935e_4_k_cu_d5372aca4cuda3std6ranges3__45__cpo4cendE,(_ZN34_INTERNAL_7c81935e_4_k_cu_d5372aca6thrust24THRUST_300001_SM_1000_NS12placeholders2_7E - _ZN34_INTERNAL_7c81935e_4_k_cu_d5372aca4cuda3std6ranges3__45__cpo4cendE)
_ZN34_INTERNAL_7c81935e_4_k_cu_d5372aca4cuda3std6ranges3__45__cpo4cendE:
	.zero		1
	.type		_ZN34_INTERNAL_7c81935e_4_k_cu_d5372aca6thrust24THRUST_300001_SM_1000_NS12placeholders2_7E,@object
	.size		_ZN34_INTERNAL_7c81935e_4_k_cu_d5372aca6thrust24THRUST_300001_SM_1000_NS12placeholders2_7E,(_ZN34_INTERNAL_7c81935e_4_k_cu_d5372aca4cuda3std3__45__cpo5crendE - _ZN34_INTERNAL_7c81935e_4_k_cu_d5372aca6thrust24THRUST_300001_SM_1000_NS12placeholders2_7E)
_ZN34_INTERNAL_7c81935e_4_k_cu_d5372aca6thrust24THRUST_300001_SM_1000_NS12placeholders2_7E:
	.zero		1
	.type		_ZN34_INTERNAL_7c81935e_4_k_cu_d5372aca4cuda3std3__45__cpo5crendE,@object
	.size		_ZN34_INTERNAL_7c81935e_4_k_cu_d5372aca4cuda3std3__45__cpo5crendE,(_ZN34_INTERNAL_7c81935e_4_k_cu_d5372aca4cuda3std6ranges3__45__cpo4prevE - _ZN34_INTERNAL_7c81935e_4_k_cu_d5372aca4cuda3std3__45__cpo5crendE)
_ZN34_INTERNAL_7c81935e_4_k_cu_d5372aca4cuda3std3__45__cpo5crendE:
	.zero		1
	.type		_ZN34_INTERNAL_7c81935e_4_k_cu_d5372aca4cuda3std6ranges3__45__cpo4prevE,@object
	.size		_ZN34_INTERNAL_7c81935e_4_k_cu_d5372aca4cuda3std6ranges3__45__cpo4prevE,(_ZN34_INTERNAL_7c81935e_4_k_cu_d5372aca4cuda3std6ranges3__45__cpo9iter_moveE - _ZN34_INTERNAL_7c81935e_4_k_cu_d5372aca4cuda3std6ranges3__45__cpo4prevE)
_ZN34_INTERNAL_7c81935e_4_k_cu_d5372aca4cuda3std6ranges3__45__cpo4prevE:
	.zero		1
	.type		_ZN34_INTERNAL_7c81935e_4_k_cu_d5372aca4cuda3std6ranges3__45__cpo9iter_moveE,@object
	.size		_ZN34_INTERNAL_7c81935e_4_k_cu_d5372aca4cuda3std6ranges3__45__cpo9iter_moveE,(_ZN34_INTERNAL_7c81935e_4_k_cu_d5372aca6thrust24THRUST_300001_SM_1000_NS6system6detail10sequential3seqE - _ZN34_INTERNAL_7c81935e_4_k_cu_d5372aca4cuda3std6ranges3__45__cpo9iter_moveE)
_ZN34_INTERNAL_7c81935e_4_k_cu_d5372aca4cuda3std6ranges3__45__cpo9iter_moveE:
	.zero		1
	.type		_ZN34_INTERNAL_7c81935e_4_k_cu_d5372aca6thrust24THRUST_300001_SM_1000_NS6system6detail10sequential3seqE,@object
	.size		_ZN34_INTERNAL_7c81935e_4_k_cu_d5372aca6thrust24THRUST_300001_SM_1000_NS6system6detail10sequential3seqE,(_ZN34_INTERNAL_7c81935e_4_k_cu_d5372aca6thrust24THRUST_300001_SM_1000_NS12placeholders2_9E - _ZN34_INTERNAL_7c81935e_4_k_cu_d5372aca6thrust24THRUST_300001_SM_1000_NS6system6detail10sequential3seqE)
_ZN34_INTERNAL_7c81935e_4_k_cu_d5372aca6thrust24THRUST_300001_SM_1000_NS6system6detail10sequential3seqE:
	.zero		1
	.type		_ZN34_INTERNAL_7c81935e_4_k_cu_d5372aca6thrust24THRUST_300001_SM_1000_NS12placeholders2_9E,@object
	.size		_ZN34_INTERNAL_7c81935e_4_k_cu_d5372aca6thrust24THRUST_300001_SM_1000_NS12placeholders2_9E,(_ZN34_INTERNAL_7c81935e_4_k_cu_d5372aca4cuda3std3__419piecewise_constructE - _ZN34_INTERNAL_7c81935e_4_k_cu_d5372aca6thrust24THRUST_300001_SM_1000_NS12placeholders2_9E)
_ZN34_INTERNAL_7c81935e_4_k_cu_d5372aca6thrust24THRUST_300001_SM_1000_NS12placeholders2_9E:
	.zero		1
	.type		_ZN34_INTERNAL_7c81935e_4_k_cu_d5372aca4cuda3std3__419piecewise_constructE,@object
	.size		_ZN34_INTERNAL_7c81935e_4_k_cu_d5372aca4cuda3std3__419piecewise_constructE,(_ZN34_INTERNAL_7c81935e_4_k_cu_d5372aca4cuda3std6ranges3__45__cpo5cdataE - _ZN34_INTERNAL_7c81935e_4_k_cu_d5372aca4cuda3std3__419piecewise_constructE)
_ZN34_INTERNAL_7c81935e_4_k_cu_d5372aca4cuda3std3__419piecewise_constructE:
	.zero		1
	.type		_ZN34_INTERNAL_7c81935e_4_k_cu_d5372aca4cuda3std6ranges3__45__cpo5cdataE,@object
	.size		_ZN34_INTERNAL_7c81935e_4_k_cu_d5372aca4cuda3std6ranges3__45__cpo5cdataE,(_ZN34_INTERNAL_7c81935e_4_k_cu_d5372aca6thrust24THRUST_300001_SM_1000_NS12placeholders2_1E - _ZN34_INTERNAL_7c81935e_4_k_cu_d5372aca4cuda3std6ranges3__45__cpo5cdataE)
_ZN34_INTERNAL_7c81935e_4_k_cu_d5372aca4cuda3std6ranges3__45__cpo5cdataE:
	.zero		1
	.type		_ZN34_INTERNAL_7c81935e_4_k_cu_d5372aca6thrust24THRUST_300001_SM_1000_NS12placeholders2_1E,@object
	.size		_ZN34_INTERNAL_7c81935e_4_k_cu_d5372aca6thrust24THRUST_300001_SM_1000_NS12placeholders2_1E,(_ZN34_INTERNAL_7c81935e_4_k_cu_d5372aca4cuda3std3__45__cpo3endE - _ZN34_INTERNAL_7c81935e_4_k_cu_d5372aca6thrust24THRUST_300001_SM_1000_NS12placeholders2_1E)
_ZN34_INTERNAL_7c81935e_4_k_cu_d5372aca6thrust24THRUST_300001_SM_1000_NS12placeholders2_1E:
	.zero		1
	.type		_ZN34_INTERNAL_7c81935e_4_k_cu_d5372aca4cuda3std3__45__cpo3endE,@object
	.size		_ZN34_INTERNAL_7c81935e_4_k_cu_d5372aca4cuda3std3__45__cpo3endE,(_ZN34_INTERNAL_7c81935e_4_k_cu_d5372aca4cuda3std6ranges3__45__cpo3endE - _ZN34_INTERNAL_7c81935e_4_k_cu_d5372aca4cuda3std3__45__cpo3endE)
_ZN34_INTERNAL_7c81935e_4_k_cu_d5372aca4cuda3std3__45__cpo3endE:
	.zero		1
	.type		_ZN34_INTERNAL_7c81935e_4_k_cu_d5372aca4cuda3std6ranges3__45__cpo3endE,@object
	.size		_ZN34_INTERNAL_7c81935e_4_k_cu_d5372aca4cuda3std6ranges3__45__cpo3endE,(_ZN34_INTERNAL_7c81935e_4_k_cu_d5372aca6thrust24THRUST_300001_SM_1000_NS12placeholders2_5E - _ZN34_INTERNAL_7c81935e_4_k_cu_d5372aca4cuda3std6ranges3__45__cpo3endE)
_ZN34_INTERNAL_7c81935e_4_k_cu_d5372aca4cuda3std6ranges3__45__cpo3endE:
	.zero		1
	.type		_ZN34_INTERNAL_7c81935e_4_k_cu_d5372aca6thrust24THRUST_300001_SM_1000_NS12placeholders2_5E,@object
	.size		_ZN34_INTERNAL_7c81935e_4_k_cu_d5372aca6thrust24THRUST_300001_SM_1000_NS12placeholders2_5E,(_ZN34_INTERNAL_7c81935e_4_k_cu_d5372aca4cuda3std3__45__cpo4rendE - _ZN34_INTERNAL_7c81935e_4_k_cu_d5372aca6thrust24THRUST_300001_SM_1000_NS12placeholders2_5E)
_ZN34_INTERNAL_7c81935e_4_k_cu_d5372aca6thrust24THRUST_300001_SM_1000_NS12placeholders2_5E:
	.zero		1
	.type		_ZN34_INTERNAL_7c81935e_4_k_cu_d5372aca4cuda3std3__45__cpo4rendE,@object
	.size		_ZN34_INTERNAL_7c81935e_4_k_cu_d5372aca4cuda3std3__45__cpo4rendE,(_ZN34_INTERNAL_7c81935e_4_k_cu_d5372aca4cuda3std6ranges3__45__cpo9iter_swapE - _ZN34_INTERNAL_7c81935e_4_k_cu_d5372aca4cuda3std3__45__cpo4rendE)
_ZN34_INTERNAL_7c81935e_4_k_cu_d5372aca4cuda3std3__45__cpo4rendE:
	.zero		1
	.type		_ZN34_INTERNAL_7c81935e_4_k_cu_d5372aca4cuda3std6ranges3__45__cpo9iter_swapE,@object
	.size		_ZN34_INTERNAL_7c81935e_4_k_cu_d5372aca4cuda3std6ranges3__45__cpo9iter_swapE,(_ZN34_INTERNAL_7c81935e_4_k_cu_d5372aca4cuda3std3__48unexpectE - _ZN34_INTERNAL_7c81935e_4_k_cu_d5372aca4cuda3std6ranges3__45__cpo9iter_swapE)
_ZN34_INTERNAL_7c81935e_4_k_cu_d5372aca4cuda3std6ranges3__45__cpo9iter_swapE:
	.zero		1
	.type		_ZN34_INTERNAL_7c81935e_4_k_cu_d5372aca4cuda3std3__48unexpectE,@object
	.size		_ZN34_INTERNAL_7c81935e_4_k_cu_d5372aca4cuda3std3__48unexpectE,(_ZN34_INTERNAL_7c81935e_4_k_cu_d5372aca6thrust24THRUST_300001_SM_1000_NS8cuda_cub3parE - _ZN34_INTERNAL_7c81935e_4_k_cu_d5372aca4cuda3std3__48unexpectE)
_ZN34_INTERNAL_7c81935e_4_k_cu_d5372aca4cuda3std3__48unexpectE:
	.zero		1
	.type		_ZN34_INTERNAL_7c81935e_4_k_cu_d5372aca6thrust24THRUST_300001_SM_1000_NS8cuda_cub3parE,@object
	.size		_ZN34_INTERNAL_7c81935e_4_k_cu_d5372aca6thrust24THRUST_300001_SM_1000_NS8cuda_cub3parE,(.L_29 - _ZN34_INTERNAL_7c81935e_4_k_cu_d5372aca6thrust24THRUST_300001_SM_1000_NS8cuda_cub3parE)
_ZN34_INTERNAL_7c81935e_4_k_cu_d5372aca6thrust24THRUST_300001_SM_1000_NS8cuda_cub3parE:
	.zero		1
.L_29:


//--------------------- .nv.constant0._ZN3cub18CUB_300001_SM_10006detail11EmptyKernelIvEEvv --------------------------
	.section	.nv.constant0._ZN3cub18CUB_300001_SM_10006detail11EmptyKernelIvEEvv,"a",@progbits
	.sectionflags	@""
	.align	4
.nv.constant0._ZN3cub18CUB_300001_SM_10006detail11EmptyKernelIvEEvv:
	.zero		896


//--------------------- .nv.constant0._Z26compute_cube_start_and_endiPKiPiS1_ --------------------------
	.section	.nv.constant0._Z26compute_cube_start_and_endiPKiPiS1_,"a",@progbits
	.sectionflags	@""
	.align	4
.nv.constant0._Z26compute_cube_start_and_endiPKiPiS1_:
	.zero		928


//--------------------- SYMBOLS --------------------------

	.type		.nv.reservedSmem.offset0,@object
	.size		.nv.reservedSmem.offset0,0x4
